//
// Generated by NVIDIA NVVM Compiler
//
// Compiler Build ID: CL-36424714
// Cuda compilation tools, release 13.0, V13.0.88
// Based on NVVM 20.0.0
//

.version 9.0
.target sm_100
.address_size 64

	// .globl	_Z9kernelMinPiS_
.extern .func  (.param .b32 func_retval0) vprintf
(
	.param .b64 vprintf_param_0,
	.param .b64 vprintf_param_1
)
;
// _ZZ9kernelMinPiS_E7partMin has been demoted
// _ZZ9redKernelPiS_E2sh has been demoted
.global .align 1 .b8 $str[4] = {37, 100, 32};

.visible .entry _Z9kernelMinPiS_(
	.param .u64 .ptr .align 1 _Z9kernelMinPiS__param_0,
	.param .u64 .ptr .align 1 _Z9kernelMinPiS__param_1
)
{
	.local .align 8 .b8 	__local_depot0[8];
	.reg .b64 	%SP;
	.reg .b64 	%SPL;
	.reg .pred 	%p<10>;
	.reg .b32 	%r<35>;
	.reg .b64 	%rd<13>;
	// demoted variable
	.shared .align 4 .b8 _ZZ9kernelMinPiS_E7partMin[16];
	mov.u64 	%SPL, __local_depot0;
	cvta.local.u64 	%SP, %SPL;
	ld.param.u64 	%rd1, [_Z9kernelMinPiS__param_0];
	ld.param.u64 	%rd2, [_Z9kernelMinPiS__param_1];
	mov.u32 	%r1, %ctaid.x;
	mov.u32 	%r8, %ctaid.y;
	setp.ne.s32 	%p1, %r1, %r8;
	mov.u32 	%r2, %tid.x;
	mov.u32 	%r9, %tid.y;
	setp.ne.s32 	%p2, %r2, %r9;
	or.pred  	%p3, %p1, %p2;
	@%p3 bra 	$L__BB0_11;
	cvta.to.global.u64 	%rd3, %rd1;
	mov.u32 	%r34, %ntid.x;
	mad.lo.s32 	%r10, %r1, %r34, %r2;
	mov.u32 	%r11, %ntid.y;
	mad.lo.s32 	%r12, %r1, %r11, %r2;
	shl.b32 	%r13, %r12, 3;
	add.s32 	%r14, %r13, %r10;
	mul.wide.u32 	%rd4, %r14, 4;
	add.s64 	%rd5, %rd3, %rd4;
	ld.global.u32 	%r15, [%rd5];
	shl.b32 	%r16, %r2, 2;
	mov.u32 	%r17, _ZZ9kernelMinPiS_E7partMin;
	add.s32 	%r4, %r17, %r16;
	st.shared.u32 	[%r4], %r15;
	bar.sync 	0;
	setp.ne.s32 	%p4, %r2, 0;
	@%p4 bra 	$L__BB0_3;
	add.u64 	%rd6, %SP, 0;
	add.u64 	%rd7, %SPL, 0;
	ld.shared.u32 	%r18, [_ZZ9kernelMinPiS_E7partMin];
	st.local.u32 	[%rd7], %r18;
	mov.u64 	%rd8, $str;
	cvta.global.u64 	%rd9, %rd8;
	{ // callseq 0, 0
	.param .b64 param0;
	st.param.b64 	[param0], %rd9;
	.param .b64 param1;
	st.param.b64 	[param1], %rd6;
	.param .b32 retval0;
	call.uni (retval0), 
	vprintf, 
	(
	param0, 
	param1
	);
	ld.param.b32 	%r19, [retval0];
	} // callseq 0
	ld.shared.u32 	%r21, [_ZZ9kernelMinPiS_E7partMin+4];
	st.local.u32 	[%rd7], %r21;
	{ // callseq 1, 0
	.param .b64 param0;
	st.param.b64 	[param0], %rd9;
	.param .b64 param1;
	st.param.b64 	[param1], %rd6;
	.param .b32 retval0;
	call.uni (retval0), 
	vprintf, 
	(
	param0, 
	param1
	);
	ld.param.b32 	%r22, [retval0];
	} // callseq 1
	ld.shared.u32 	%r24, [_ZZ9kernelMinPiS_E7partMin+8];
	st.local.u32 	[%rd7], %r24;
	{ // callseq 2, 0
	.param .b64 param0;
	st.param.b64 	[param0], %rd9;
	.param .b64 param1;
	st.param.b64 	[param1], %rd6;
	.param .b32 retval0;
	call.uni (retval0), 
	vprintf, 
	(
	param0, 
	param1
	);
	ld.param.b32 	%r25, [retval0];
	} // callseq 2
	ld.shared.u32 	%r27, [_ZZ9kernelMinPiS_E7partMin+12];
	st.local.u32 	[%rd7], %r27;
	{ // callseq 3, 0
	.param .b64 param0;
	st.param.b64 	[param0], %rd9;
	.param .b64 param1;
	st.param.b64 	[param1], %rd6;
	.param .b32 retval0;
	call.uni (retval0), 
	vprintf, 
	(
	param0, 
	param1
	);
	ld.param.b32 	%r28, [retval0];
	} // callseq 3
$L__BB0_3:
	setp.lt.u32 	%p5, %r34, 2;
	@%p5 bra 	$L__BB0_9;
$L__BB0_4:
	shr.u32 	%r6, %r34, 1;
	setp.ge.u32 	%p6, %r2, %r6;
	@%p6 bra 	$L__BB0_8;
	shl.b32 	%r30, %r6, 2;
	add.s32 	%r31, %r4, %r30;
	ld.shared.u32 	%r7, [%r31];
	ld.shared.u32 	%r32, [%r4];
	setp.ge.s32 	%p7, %r7, %r32;
	@%p7 bra 	$L__BB0_7;
	st.shared.u32 	[%r4], %r7;
$L__BB0_7:
	bar.sync 	0;
$L__BB0_8:
	setp.gt.u32 	%p8, %r34, 3;
	mov.u32 	%r34, %r6;
	@%p8 bra 	$L__BB0_4;
$L__BB0_9:
	setp.ne.s32 	%p9, %r2, 0;
	@%p9 bra 	$L__BB0_11;
	ld.shared.u32 	%r33, [_ZZ9kernelMinPiS_E7partMin];
	cvta.to.global.u64 	%rd10, %rd2;
	mul.wide.u32 	%rd11, %r1, 4;
	add.s64 	%rd12, %rd10, %rd11;
	st.global.u32 	[%rd12], %r33;
$L__BB0_11:
	ret;

}
	// .globl	_Z9redKernelPiS_
.visible .entry _Z9redKernelPiS_(
	.param .u64 .ptr .align 1 _Z9redKernelPiS__param_0,
	.param .u64 .ptr .align 1 _Z9redKernelPiS__param_1
)
{
	.reg .pred 	%p<6>;
	.reg .b32 	%r<17>;
	.reg .b64 	%rd<9>;
	// demoted variable
	.shared .align 4 .b8 _ZZ9redKernelPiS_E2sh[8];
	ld.param.u64 	%rd2, [_Z9redKernelPiS__param_0];
	ld.param.u64 	%rd1, [_Z9redKernelPiS__param_1];
	cvta.to.global.u64 	%rd3, %rd2;
	mov.u32 	%r1, %ctaid.x;
	mov.u32 	%r16, %ntid.x;
	mov.u32 	%r3, %tid.x;
	mad.lo.s32 	%r8, %r1, %r16, %r3;
	mul.wide.s32 	%rd4, %r8, 4;
	add.s64 	%rd5, %rd3, %rd4;
	ld.global.u32 	%r9, [%rd5];
	shl.b32 	%r10, %r3, 2;
	mov.u32 	%r11, _ZZ9redKernelPiS_E2sh;
	add.s32 	%r4, %r11, %r10;
	st.shared.u32 	[%r4], %r9;
	bar.sync 	0;
	setp.lt.u32 	%p1, %r16, 2;
	@%p1 bra 	$L__BB1_6;
$L__BB1_1:
	shr.u32 	%r6, %r16, 1;
	setp.ge.u32 	%p2, %r3, %r6;
	@%p2 bra 	$L__BB1_5;
	shl.b32 	%r12, %r6, 2;
	add.s32 	%r13, %r4, %r12;
	ld.shared.u32 	%r7, [%r13];
	ld.shared.u32 	%r14, [%r4];
	setp.ge.s32 	%p3, %r7, %r14;
	@%p3 bra 	$L__BB1_4;
	st.shared.u32 	[%r4], %r7;
$L__BB1_4:
	bar.sync 	0;
$L__BB1_5:
	setp.gt.u32 	%p4, %r16, 3;
	mov.u32 	%r16, %r6;
	@%p4 bra 	$L__BB1_1;
$L__BB1_6:
	setp.ne.s32 	%p5, %r3, 0;
	@%p5 bra 	$L__BB1_8;
	ld.shared.u32 	%r15, [_ZZ9redKernelPiS_E2sh];
	cvta.to.global.u64 	%rd6, %rd1;
	mul.wide.u32 	%rd7, %r1, 4;
	add.s64 	%rd8, %rd6, %rd7;
	st.global.u32 	[%rd8], %r15;
$L__BB1_8:
	ret;

}


// ===== COMPILED SASS (sm_100) =====

	.target	sm_100

	.elftype	@"ET_EXEC"


//--------------------- .note.nv.tkinfo           --------------------------
	.section	.note.nv.tkinfo,"",@"SHT_NOTE"
	.sectionflags	@"SHF_NOTE_NV_TKINFO"
	.tkinfo
        /*0018*/ 	.word	0x00000002
        /*0030*/ 	.string	""
        /*0030*/ 	.string	"ptxas"
        /*0030*/ 	.string	"Cuda compilation tools, release 13.0, V13.0.88"
        /*0030*/ 	.string	"Build cuda_13.0.r13.0/compiler.36424714_0"
        /*0030*/ 	.string	"-arch sm_100 -m 64 "



//--------------------- .note.nv.cuinfo           --------------------------
	.section	.note.nv.cuinfo,"",@"SHT_NOTE"
	.sectionflags	@"SHF_NOTE_NV_CUINFO"
        /*0018*/ 	.short	0x0002
        /*001a*/ 	.short	0x0064
        /*001c*/ 	.short	0x0082
	.zero		2


//--------------------- .nv.info                  --------------------------
	.section	.nv.info,"",@"SHT_CUDA_INFO"
	.align	4


	//----- nvinfo : EIATTR_REGCOUNT
	.align		4
        /*0000*/ 	.byte	0x04, 0x2f
        /*0002*/ 	.short	(.L_2 - .L_1)
	.align		4
.L_1:
        /*0004*/ 	.word	index@(_Z9kernelMinPiS_)
        /*0008*/ 	.word	0x0000001b


	//----- nvinfo : EIATTR_FRAME_SIZE
	.align		4
.L_2:
        /*000c*/ 	.byte	0x04, 0x11
        /*000e*/ 	.short	(.L_4 - .L_3)
	.align		4
.L_3:
        /*0010*/ 	.word	index@(_Z9kernelMinPiS_)
        /*0014*/ 	.word	0x00000008


	//----- nvinfo : EIATTR_REGCOUNT
	.align		4
.L_4:
        /*0018*/ 	.byte	0x04, 0x2f
        /*001a*/ 	.short	(.L_6 - .L_5)
	.align		4
.L_5:
        /*001c*/ 	.word	index@(_Z9redKernelPiS_)
        /*0020*/ 	.word	0x0000000a


	//----- nvinfo : EIATTR_FRAME_SIZE
	.align		4
.L_6:
        /*0024*/ 	.byte	0x04, 0x11
        /*0026*/ 	.short	(.L_8 - .L_7)
	.align		4
.L_7:
        /*0028*/ 	.word	index@(_Z9redKernelPiS_)
        /*002c*/ 	.word	0x00000000


	//----- nvinfo : EIATTR_MIN_STACK_SIZE
	.align		4
.L_8:
        /*0030*/ 	.byte	0x04, 0x12
        /*0032*/ 	.short	(.L_10 - .L_9)
	.align		4
.L_9:
        /*0034*/ 	.word	index@(_Z9redKernelPiS_)
        /*0038*/ 	.word	0x00000000


	//----- nvinfo : EIATTR_MIN_STACK_SIZE
	.align		4
.L_10:
        /*003c*/ 	.byte	0x04, 0x12
        /*003e*/ 	.short	(.L_12 - .L_11)
	.align		4
.L_11:
        /*0040*/ 	.word	index@(_Z9kernelMinPiS_)
        /*0044*/ 	.word	0x00000008
.L_12:


//--------------------- .nv.compat                --------------------------
	.section	.nv.compat,"",@"SHT_CUDA_COMPAT_INFO"
	.align	4
        /*0000*/ 	.byte	0x02, 0x09, 0x00, 0x00, 0x02, 0x02, 0x01, 0x00, 0x02, 0x05, 0x05, 0x00, 0x03, 0x07, 0x01, 0x01
        /*0010*/ 	.byte	0x02, 0x03, 0x00, 0x00, 0x02, 0x06, 0x01, 0x00, 0x04, 0x0b, 0x08, 0x00, 0x09, 0x00, 0x00, 0x00
        /*0020*/ 	.byte	0x00, 0x00, 0x00, 0x00


//--------------------- .nv.info._Z9redKernelPiS_ --------------------------
	.section	.nv.info._Z9redKernelPiS_,"",@"SHT_CUDA_INFO"
	.sectionflags	@""
	.align	4


	//----- nvinfo : EIATTR_CUDA_API_VERSION
	.align		4
        /*0000*/ 	.byte	0x04, 0x37
        /*0002*/ 	.short	(.L_14 - .L_13)
.L_13:
        /*0004*/ 	.word	0x00000082


	//----- nvinfo : EIATTR_KPARAM_INFO
	.align		4
.L_14:
        /*0008*/ 	.byte	0x04, 0x17
        /*000a*/ 	.short	(.L_16 - .L_15)
.L_15:
        /*000c*/ 	.word	0x00000000
        /*0010*/ 	.short	0x0001
        /*0012*/ 	.short	0x0008
        /*0014*/ 	.byte	0x00, 0xf5, 0x21, 0x00


	//----- nvinfo : EIATTR_KPARAM_INFO
	.align		4
.L_16:
        /*0018*/ 	.byte	0x04, 0x17
        /*001a*/ 	.short	(.L_18 - .L_17)
.L_17:
        /*001c*/ 	.word	0x00000000
        /*0020*/ 	.short	0x0000
        /*0022*/ 	.short	0x0000
        /*0024*/ 	.byte	0x00, 0xf5, 0x21, 0x00


	//----- nvinfo : EIATTR_SPARSE_MMA_MASK
	.align		4
.L_18:
        /*0028*/ 	.byte	0x03, 0x50
        /*002a*/ 	.short	0x0000


	//----- nvinfo : EIATTR_MAXREG_COUNT
	.align		4
        /*002c*/ 	.byte	0x03, 0x1b
        /*002e*/ 	.short	0x00ff


	//----- nvinfo : EIATTR_NUM_BARRIERS
	.align		4
        /*0030*/ 	.byte	0x02, 0x4c
        /*0032*/ 	.byte	0x01
	.zero		1


	//----- nvinfo : EIATTR_MERCURY_ISA_VERSION
	.align		4
        /*0034*/ 	.byte	0x03, 0x5f
        /*0036*/ 	.short	0x0101


	//----- nvinfo : EIATTR_VRC_CTA_INIT_COUNT
	.align		4
        /*0038*/ 	.byte	0x02, 0x4a
	.zero		1
	.zero		1


	//----- nvinfo : EIATTR_EXIT_INSTR_OFFSETS
	.align		4
        /*003c*/ 	.byte	0x04, 0x1c
        /*003e*/ 	.short	(.L_20 - .L_19)


	//   ....[0]....
.L_19:
        /*0040*/ 	.word	0x00000220


	//   ....[1]....
        /*0044*/ 	.word	0x000002a0


	//----- nvinfo : EIATTR_CRS_STACK_SIZE
	.align		4
.L_20:
        /*0048*/ 	.byte	0x04, 0x1e
        /*004a*/ 	.short	(.L_22 - .L_21)
.L_21:
        /*004c*/ 	.word	0x00000000


	//----- nvinfo : EIATTR_CBANK_PARAM_SIZE
	.align		4
.L_22:
        /*0050*/ 	.byte	0x03, 0x19
        /*0052*/ 	.short	0x0010


	//----- nvinfo : EIATTR_PARAM_CBANK
	.align		4
        /*0054*/ 	.byte	0x04, 0x0a
        /*0056*/ 	.short	(.L_24 - .L_23)
	.align		4
.L_23:
        /*0058*/ 	.word	index@(.nv.constant0._Z9redKernelPiS_)
        /*005c*/ 	.short	0x0380
        /*005e*/ 	.short	0x0010


	//----- nvinfo : EIATTR_SW_WAR
	.align		4
.L_24:
        /*0060*/ 	.byte	0x04, 0x36
        /*0062*/ 	.short	(.L_26 - .L_25)
.L_25:
        /*0064*/ 	.word	0x00000008
.L_26:


//--------------------- .nv.info._Z9kernelMinPiS_ --------------------------
	.section	.nv.info._Z9kernelMinPiS_,"",@"SHT_CUDA_INFO"
	.sectionflags	@""
	.align	4


	//----- nvinfo : EIATTR_CUDA_API_VERSION
	.align		4
        /*0000*/ 	.byte	0x04, 0x37
        /*0002*/ 	.short	(.L_28 - .L_27)
.L_27:
        /*0004*/ 	.word	0x00000082


	//----- nvinfo : EIATTR_KPARAM_INFO
	.align		4
.L_28:
        /*0008*/ 	.byte	0x04, 0x17
        /*000a*/ 	.short	(.L_30 - .L_29)
.L_29:
        /*000c*/ 	.word	0x00000000
        /*0010*/ 	.short	0x0001
        /*0012*/ 	.short	0x0008
        /*0014*/ 	.byte	0x00, 0xf5, 0x21, 0x00


	//----- nvinfo : EIATTR_KPARAM_INFO
	.align		4
.L_30:
        /*0018*/ 	.byte	0x04, 0x17
        /*001a*/ 	.short	(.L_32 - .L_31)
.L_31:
        /*001c*/ 	.word	0x00000000
        /*0020*/ 	.short	0x0000
        /*0022*/ 	.short	0x0000
        /*0024*/ 	.byte	0x00, 0xf5, 0x21, 0x00


	//----- nvinfo : EIATTR_SPARSE_MMA_MASK
	.align		4
.L_32:
        /*0028*/ 	.byte	0x03, 0x50
        /*002a*/ 	.short	0x0000


	//----- nvinfo : EIATTR_MAXREG_COUNT
	.align		4
        /*002c*/ 	.byte	0x03, 0x1b
        /*002e*/ 	.short	0x00ff


	//----- nvinfo : EIATTR_NUM_BARRIERS
	.align		4
        /*0030*/ 	.byte	0x02, 0x4c
        /*0032*/ 	.byte	0x01
	.zero		1


	//----- nvinfo : EIATTR_EXTERNS
	.align		4
        /*0034*/ 	.byte	0x04, 0x0f
        /*0036*/ 	.short	(.L_34 - .L_33)


	//   ....[0]....
	.align		4
.L_33:
        /*0038*/ 	.word	index@(vprintf)


	//----- nvinfo : EIATTR_MERCURY_ISA_VERSION
	.align		4
.L_34:
        /*003c*/ 	.byte	0x03, 0x5f
        /*003e*/ 	.short	0x0101


	//----- nvinfo : EIATTR_VRC_CTA_INIT_COUNT
	.align		4
        /*0040*/ 	.byte	0x02, 0x4a
	.zero		1
	.zero		1


	//----- nvinfo : EIATTR_SYSCALL_OFFSETS
	.align		4
        /*0044*/ 	.byte	0x04, 0x46
        /*0046*/ 	.short	(.L_36 - .L_35)


	//   ....[0]....
.L_35:
        /*0048*/ 	.word	0x000002a0


	//   ....[1]....
        /*004c*/ 	.word	0x00000370


	//   ....[2]....
        /*0050*/ 	.word	0x00000440


	//   ....[3]....
        /*0054*/ 	.word	0x00000510


	//----- nvinfo : EIATTR_EXIT_INSTR_OFFSETS
	.align		4
.L_36:
        /*0058*/ 	.byte	0x04, 0x1c
        /*005a*/ 	.short	(.L_38 - .L_37)


	//   ....[0]....
.L_37:
        /*005c*/ 	.word	0x000000c0


	//   ....[1]....
        /*0060*/ 	.word	0x00000650


	//   ....[2]....
        /*0064*/ 	.word	0x000006d0


	//----- nvinfo : EIATTR_CRS_STACK_SIZE
	.align		4
.L_38:
        /*0068*/ 	.byte	0x04, 0x1e
        /*006a*/ 	.short	(.L_40 - .L_39)
.L_39:
        /*006c*/ 	.word	0x00000000


	//----- nvinfo : EIATTR_CBANK_PARAM_SIZE
	.align		4
.L_40:
        /*0070*/ 	.byte	0x03, 0x19
        /*0072*/ 	.short	0x0010


	//----- nvinfo : EIATTR_PARAM_CBANK
	.align		4
        /*0074*/ 	.byte	0x04, 0x0a
        /*0076*/ 	.short	(.L_42 - .L_41)
	.align		4
.L_41:
        /*0078*/ 	.word	index@(.nv.constant0._Z9kernelMinPiS_)
        /*007c*/ 	.short	0x0380
        /*007e*/ 	.short	0x0010


	//----- nvinfo : EIATTR_SW_WAR
	.align		4
.L_42:
        /*0080*/ 	.byte	0x04, 0x36
        /*0082*/ 	.short	(.L_44 - .L_43)
.L_43:
        /*0084*/ 	.word	0x00000008
.L_44:


//--------------------- .nv.callgraph             --------------------------
	.section	.nv.callgraph,"",@"SHT_CUDA_CALLGRAPH"
	.align	4
	.sectionentsize	8
	.align		4
        /*0000*/ 	.word	0x00000000
	.align		4
        /*0004*/ 	.word	0xffffffff
	.align		4
        /*0008*/ 	.word	index@(_Z9kernelMinPiS_)
	.align		4
        /*000c*/ 	.word	index@(vprintf)
	.align		4
        /*0010*/ 	.word	0x00000000
	.align		4
        /*0014*/ 	.word	0xfffffffe
	.align		4
        /*0018*/ 	.word	0x00000000
	.align		4
        /*001c*/ 	.word	0xfffffffd
	.align		4
        /*0020*/ 	.word	0x00000000
	.align		4
        /*0024*/ 	.word	0xfffffffc


//--------------------- .nv.constant4             --------------------------
	.section	.nv.constant4,"a",@progbits
	.align	8
	.align		8
.nv.constant4:
        /*0000*/ 	.dword	$str
	.align		8
        /*0008*/ 	.dword	vprintf


//--------------------- .text._Z9redKernelPiS_    --------------------------
	.section	.text._Z9redKernelPiS_,"ax",@progbits
	.align	128
        .global         _Z9redKernelPiS_
        .type           _Z9redKernelPiS_,@function
        .size           _Z9redKernelPiS_,(.L_x_13 - _Z9redKernelPiS_)
        .other          _Z9redKernelPiS_,@"STO_CUDA_ENTRY STV_DEFAULT"
_Z9redKernelPiS_:
.text._Z9redKernelPiS_:
[----:B------:R-:W-:Y:S01]  /*0000*/  LDC R1, c[0x0][0x37c] ;  /* 0x0000df00ff017b82 */ /* 0x000fe20000000800 */
[----:B------:R-:W0:Y:S07]  /*0010*/  S2R R7, SR_CTAID.X ;  /* 0x0000000000077919 */ /* 0x000e2e0000002500 */
[----:B------:R-:W1:Y:S01]  /*0020*/  LDC.64 R2, c[0x0][0x380] ;  /* 0x0000e000ff027b82 */ /* 0x000e620000000a00 */
[----:B------:R-:W0:Y:S01]  /*0030*/  LDCU UR8, c[0x0][0x360] ;  /* 0x00006c00ff0877ac */ /* 0x000e220008000800 */
[----:B------:R-:W0:Y:S01]  /*0040*/  S2R R4, SR_TID.X ;  /* 0x0000000000047919 */ /* 0x000e220000002100 */
[----:B------:R-:W2:Y:S01]  /*0050*/  LDCU.64 UR6, c[0x0][0x358] ;  /* 0x00006b00ff0677ac */ /* 0x000ea20008000a00 */
[----:B0-----:R-:W-:-:S04]  /*0060*/  IMAD R5, R7, UR8, R4 ;  /* 0x0000000807057c24 */ /* 0x001fc8000f8e0204 */
[----:B-1----:R-:W-:-:S06]  /*0070*/  IMAD.WIDE R2, R5, 0x4, R2 ;  /* 0x0000000405027825 */ /* 0x002fcc00078e0202 */
[----:B--2---:R-:W2:Y:S01]  /*0080*/  LDG.E R2, desc[UR6][R2.64] ;  /* 0x0000000602027981 */ /* 0x004ea2000c1e1900 */
[----:B------:R-:W0:Y:S01]  /*0090*/  S2UR UR5, SR_CgaCtaId ;  /* 0x00000000000579c3 */ /* 0x000e220000008800 */
[----:B------:R-:W-:Y:S01]  /*00a0*/  UMOV UR4, 0x400 ;  /* 0x0000040000047882 */ /* 0x000fe20000000000 */
[----:B------:R-:W-:Y:S02]  /*00b0*/  UISETP.GE.U32.AND UP0, UPT, UR8, 0x2, UPT ;  /* 0x000000020800788c */ /* 0x000fe4000bf06070 */
[----:B0-----:R-:W-:-:S06]  /*00c0*/  ULEA UR4, UR5, UR4, 0x18 ;  /* 0x0000000405047291 */ /* 0x001fcc000f8ec0ff */
[----:B------:R-:W-:-:S05]  /*00d0*/  LEA R5, R4, UR4, 0x2 ;  /* 0x0000000404057c11 */ /* 0x000fca000f8e10ff */
[----:B--2---:R0:W-:Y:S01]  /*00e0*/  STS [R5], R2 ;  /* 0x0000000205007388 */ /* 0x0041e20000000800 */
[----:B------:R-:W-:Y:S06]  /*00f0*/  BAR.SYNC.DEFER_BLOCKING 0x0 ;  /* 0x0000000000007b1d */ /* 0x000fec0000010000 */
[----:B------:R-:W-:Y:S05]  /*0100*/  BRA.U !UP0, `(.L_x_0) ;  /* 0x0000000108407547 */ /* 0x000fea000b800000 */
[----:B------:R-:W-:Y:S01]  /*0110*/  BSSY.RECONVERGENT B0, `(.L_x_0) ;  /* 0x000000f000007945 */ /* 0x000fe20003800200 */
[----:B------:R-:W-:-:S07]  /*0120*/  IMAD.U32 R0, RZ, RZ, UR8 ;  /* 0x00000008ff007e24 */ /* 0x000fce000f8e00ff */
.L_x_2:
[----:B------:R-:W-:Y:S02]  /*0130*/  SHF.R.U32.HI R3, RZ, 0x1, R0 ;  /* 0x00000001ff037819 */ /* 0x000fe40000011600 */
[----:B------:R-:W-:Y:S02]  /*0140*/  ISETP.GT.U32.AND P0, PT, R0, 0x3, PT ;  /* 0x000000030000780c */ /* 0x000fe40003f04070 */
[----:B------:R-:W-:-:S13]  /*0150*/  ISETP.GE.U32.AND P1, PT, R4, R3, PT ;  /* 0x000000030400720c */ /* 0x000fda0003f26070 */
[----:B------:R-:W-:Y:S05]  /*0160*/  @P1 BRA `(.L_x_1) ;  /* 0x00000000001c1947 */ /* 0x000fea0003800000 */
[----:B------:R-:W-:Y:S01]  /*0170*/  IMAD R0, R3, 0x4, R5 ;  /* 0x0000000403007824 */ /* 0x000fe200078e0205 */
[----:B0-----:R-:W-:Y:S01]  /*0180*/  LDS R2, [R5] ;  /* 0x0000000005027984 */ /* 0x001fe20000000800 */
[----:B------:R-:W-:Y:S05]  /*0190*/  WARPSYNC.ALL ;  /* 0x0000000000007948 */ /* 0x000fea0003800000 */
[----:B------:R-:W0:Y:S02]  /*01a0*/  LDS R0, [R0] ;  /* 0x0000000000007984 */ /* 0x000e240000000800 */
[----:B0-----:R-:W-:-:S13]  /*01b0*/  ISETP.GE.AND P1, PT, R0, R2, PT ;  /* 0x000000020000720c */ /* 0x001fda0003f26270 */
[----:B------:R1:W-:Y:S01]  /*01c0*/  @!P1 STS [R5], R0 ;  /* 0x0000000005009388 */ /* 0x0003e20000000800 */
[----:B------:R-:W-:Y:S06]  /*01d0*/  BAR.SYNC.DEFER_BLOCKING 0x0 ;  /* 0x0000000000007b1d */ /* 0x000fec0000010000 */
.L_x_1:
[----:B-1----:R-:W-:Y:S01]  /*01e0*/  IMAD.MOV.U32 R0, RZ, RZ, R3 ;  /* 0x000000ffff007224 */ /* 0x002fe200078e0003 */
[----:B------:R-:W-:Y:S06]  /*01f0*/  @P0 BRA `(.L_x_2) ;  /* 0xfffffffc00cc0947 */ /* 0x000fec000383ffff */
[----:B------:R-:W-:Y:S05]  /*0200*/  BSYNC.RECONVERGENT B0 ;  /* 0x0000000000007941 */ /* 0x000fea0003800200 */
.L_x_0:
[----:B------:R-:W-:-:S13]  /*0210*/  ISETP.NE.AND P0, PT, R4, RZ, PT ;  /* 0x000000ff0400720c */ /* 0x000fda0003f05270 */
[----:B------:R-:W-:Y:S05]  /*0220*/  @P0 EXIT ;  /* 0x000000000000094d */ /* 0x000fea0003800000 */
[----:B------:R-:W1:Y:S01]  /*0230*/  S2UR UR5, SR_CgaCtaId ;  /* 0x00000000000579c3 */ /* 0x000e620000008800 */
[----:B------:R-:W-:-:S07]  /*0240*/  UMOV UR4, 0x400 ;  /* 0x0000040000047882 */ /* 0x000fce0000000000 */
[----:B0-----:R-:W0:Y:S01]  /*0250*/  LDC.64 R2, c[0x0][0x388] ;  /* 0x0000e200ff027b82 */ /* 0x001e220000000a00 */
[----:B-1----:R-:W-:Y:S01]  /*0260*/  ULEA UR4, UR5, UR4, 0x18 ;  /* 0x0000000405047291 */ /* 0x002fe2000f8ec0ff */
[----:B0-----:R-:W-:-:S08]  /*0270*/  IMAD.WIDE.U32 R2, R7, 0x4, R2 ;  /* 0x0000000407027825 */ /* 0x001fd000078e0002 */
[----:B------:R-:W0:Y:S04]  /*0280*/  LDS R5, [UR4] ;  /* 0x00000004ff057984 */ /* 0x000e280008000800 */
[----:B0-----:R-:W-:Y:S01]  /*0290*/  STG.E desc[UR6][R2.64], R5 ;  /* 0x0000000502007986 */ /* 0x001fe2000c101906 */
[----:B------:R-:W-:Y:S05]  /*02a0*/  EXIT ;  /* 0x000000000000794d */ /* 0x000fea0003800000 */
.L_x_3:
[----:B------:R-:W-:-:S00]  /*02b0*/  BRA `(.L_x_3) ;  /* 0xfffffffc00fc7947 */ /* 0x000fc0000383ffff */
[----:B------:R-:W-:-:S00]  /*02c0*/  NOP ;  /* 0x0000000000007918 */ /* 0x000fc00000000000 */
        /* <DEDUP_REMOVED lines=11> */
.L_x_13:


//--------------------- .text._Z9kernelMinPiS_    --------------------------
	.section	.text._Z9kernelMinPiS_,"ax",@progbits
	.align	128
        .global         _Z9kernelMinPiS_
        .type           _Z9kernelMinPiS_,@function
        .size           _Z9kernelMinPiS_,(.L_x_14 - _Z9kernelMinPiS_)
        .other          _Z9kernelMinPiS_,@"STO_CUDA_ENTRY STV_DEFAULT"
_Z9kernelMinPiS_:
.text._Z9kernelMinPiS_:
[----:B------:R-:W0:Y:S01]  /*0000*/  LDC R1, c[0x0][0x37c] ;  /* 0x0000df00ff017b82 */ /* 0x000e220000000800 */
[----:B------:R-:W1:Y:S07]  /*0010*/  S2R R24, SR_TID.X ;  /* 0x0000000000187919 */ /* 0x000e6e0000002100 */
[----:B------:R-:W2:Y:S01]  /*0020*/  S2UR UR6, SR_CTAID.Y ;  /* 0x00000000000679c3 */ /* 0x000ea20000002600 */
[----:B------:R-:W3:Y:S01]  /*0030*/  LDCU UR4, c[0x0][0x2f8] ;  /* 0x00005f00ff0477ac */ /* 0x000ee20008000800 */
[----:B0-----:R-:W-:Y:S01]  /*0040*/  VIADD R1, R1, 0xfffffff8 ;  /* 0xfffffff801017836 */ /* 0x001fe20000000000 */
[----:B------:R-:W1:Y:S01]  /*0050*/  S2R R3, SR_TID.Y ;  /* 0x0000000000037919 */ /* 0x000e620000002200 */
[----:B------:R-:W0:Y:S01]  /*0060*/  LDCU UR5, c[0x0][0x2fc] ;  /* 0x00005f80ff0577ac */ /* 0x000e220008000800 */
[----:B------:R-:W2:Y:S02]  /*0070*/  S2R R23, SR_CTAID.X ;  /* 0x0000000000177919 */ /* 0x000ea40000002500 */
[----:B---3--:R-:W-:-:S05]  /*0080*/  IADD3 R18, P1, PT, R1, UR4, RZ ;  /* 0x0000000401127c10 */ /* 0x008fca000ff3e0ff */
[----:B0-----:R-:W-:Y:S01]  /*0090*/  IMAD.X R17, RZ, RZ, UR5, P1 ;  /* 0x00000005ff117e24 */ /* 0x001fe200088e06ff */
[----:B-1----:R-:W-:-:S04]  /*00a0*/  ISETP.NE.AND P0, PT, R24, R3, PT ;  /* 0x000000031800720c */ /* 0x002fc80003f05270 */
[----:B--2---:R-:W-:-:S13]  /*00b0*/  ISETP.NE.OR P0, PT, R23, UR6, P0 ;  /* 0x0000000617007c0c */ /* 0x004fda0008705670 */
[----:B------:R-:W-:Y:S05]  /*00c0*/  @P0 EXIT ;  /* 0x000000000000094d */ /* 0x000fea0003800000 */
[----:B------:R-:W0:Y:S01]  /*00d0*/  LDCU UR5, c[0x0][0x360] ;  /* 0x00006c00ff0577ac */ /* 0x000e220008000800 */
[----:B------:R-:W1:Y:S01]  /*00e0*/  LDC.64 R2, c[0x0][0x380] ;  /* 0x0000e000ff027b82 */ /* 0x000e620000000a00 */
[----:B------:R-:W2:Y:S01]  /*00f0*/  LDCU UR4, c[0x0][0x364] ;  /* 0x00006c80ff0477ac */ /* 0x000ea20008000800 */
[----:B------:R-:W3:Y:S01]  /*0100*/  LDCU.64 UR36, c[0x0][0x358] ;  /* 0x00006b00ff2477ac */ /* 0x000ee20008000a00 */
[C-C-:B0-----:R-:W-:Y:S02]  /*0110*/  IMAD R0, R23.reuse, UR5, R24.reuse ;  /* 0x0000000517007c24 */ /* 0x141fe4000f8e0218 */
[----:B--2---:R-:W-:-:S04]  /*0120*/  IMAD R5, R23, UR4, R24 ;  /* 0x0000000417057c24 */ /* 0x004fc8000f8e0218 */
[----:B------:R-:W-:-:S04]  /*0130*/  IMAD R5, R5, 0x8, R0 ;  /* 0x0000000805057824 */ /* 0x000fc800078e0200 */
[----:B-1----:R-:W-:-:S06]  /*0140*/  IMAD.WIDE.U32 R2, R5, 0x4, R2 ;  /* 0x0000000405027825 */ /* 0x002fcc00078e0002 */
[----:B---3--:R-:W2:Y:S01]  /*0150*/  LDG.E R3, desc[UR36][R2.64] ;  /* 0x0000002402037981 */ /* 0x008ea2000c1e1900 */
[----:B------:R-:W0:Y:S01]  /*0160*/  S2UR UR38, SR_CgaCtaId ;  /* 0x00000000002679c3 */ /* 0x000e220000008800 */
[----:B------:R-:W-:Y:S01]  /*0170*/  UMOV UR4, 0x400 ;  /* 0x0000040000047882 */ /* 0x000fe20000000000 */
[----:B------:R-:W-:Y:S01]  /*0180*/  ISETP.NE.AND P0, PT, R24, RZ, PT ;  /* 0x000000ff1800720c */ /* 0x000fe20003f05270 */
[----:B------:R-:W-:Y:S01]  /*0190*/  BSSY.RECONVERGENT B6, `(.L_x_4) ;  /* 0x0000039000067945 */ /* 0x000fe20003800200 */
[----:B------:R-:W-:Y:S01]  /*01a0*/  MOV R19, UR5 ;  /* 0x0000000500137c02 */ /* 0x000fe20008000f00 */
[----:B0-----:R-:W-:-:S06]  /*01b0*/  ULEA UR38, UR38, UR4, 0x18 ;  /* 0x0000000426267291 */ /* 0x001fcc000f8ec0ff */
[----:B------:R-:W-:-:S05]  /*01c0*/  LEA R22, R24, UR38, 0x2 ;  /* 0x0000002618167c11 */ /* 0x000fca000f8e10ff */
[----:B--2---:R0:W-:Y:S01]  /*01d0*/  STS [R22], R3 ;  /* 0x0000000316007388 */ /* 0x0041e20000000800 */
[----:B------:R-:W-:Y:S06]  /*01e0*/  BAR.SYNC.DEFER_BLOCKING 0x0 ;  /* 0x0000000000007b1d */ /* 0x000fec0000010000 */
[----:B------:R-:W-:Y:S05]  /*01f0*/  @P0 BRA `(.L_x_5) ;  /* 0x0000000000c80947 */ /* 0x000fea0003800000 */
[----:B------:R-:W1:Y:S01]  /*0200*/  LDS R0, [UR38] ;  /* 0x00000026ff007984 */ /* 0x000e620008000800 */
[----:B------:R-:W-:Y:S01]  /*0210*/  MOV R16, 0x8 ;  /* 0x0000000800107802 */ /* 0x000fe20000000f00 */
[----:B------:R-:W2:Y:S01]  /*0220*/  LDCU.64 UR4, c[0x4][URZ] ;  /* 0x01000000ff0477ac */ /* 0x000ea20008000a00 */
[----:B------:R-:W-:Y:S01]  /*0230*/  IMAD.MOV.U32 R6, RZ, RZ, R18 ;  /* 0x000000ffff067224 */ /* 0x000fe200078e0012 */
[----:B------:R-:W-:Y:S01]  /*0240*/  MOV R7, R17 ;  /* 0x0000001100077202 */ /* 0x000fe20000000f00 */
[----:B0-----:R0:W3:Y:S01]  /*0250*/  LDC.64 R2, c[0x4][R16] ;  /* 0x0100000010027b82 */ /* 0x0010e20000000a00 */
[----:B--2---:R-:W-:Y:S02]  /*0260*/  IMAD.U32 R4, RZ, RZ, UR4 ;  /* 0x00000004ff047e24 */ /* 0x004fe4000f8e00ff */
[----:B------:R-:W-:Y:S01]  /*0270*/  IMAD.U32 R5, RZ, RZ, UR5 ;  /* 0x00000005ff057e24 */ /* 0x000fe2000f8e00ff */
[----:B-1----:R0:W-:Y:S06]  /*0280*/  STL [R1], R0 ;  /* 0x0000000001007387 */ /* 0x0021ec0000100800 */
[----:B------:R-:W-:-:S07]  /*0290*/  LEPC R20, `(.L_x_6) ;  /* 0x000000001014794e */ /* 0x000fce0000000000 */
[----:B0--3--:R-:W-:Y:S05]  /*02a0*/  CALL.ABS.NOINC R2 ;  /* 0x0000000002007343 */ /* 0x009fea0003c00000 */
.L_x_6:
[----:B------:R-:W0:Y:S01]  /*02b0*/  S2UR UR5, SR_CgaCtaId ;  /* 0x00000000000579c3 */ /* 0x000e220000008800 */
[----:B------:R-:W-:Y:S01]  /*02c0*/  UMOV UR4, 0x400 ;  /* 0x0000040000047882 */ /* 0x000fe20000000000 */
[----:B------:R-:W-:Y:S01]  /*02d0*/  IMAD.MOV.U32 R6, RZ, RZ, R18 ;  /* 0x000000ffff067224 */ /* 0x000fe200078e0012 */
[----:B------:R-:W-:-:S05]  /*02e0*/  MOV R7, R17 ;  /* 0x0000001100077202 */ /* 0x000fca0000000f00 */
[----:B------:R1:W2:Y:S01]  /*02f0*/  LDC.64 R2, c[0x4][R16] ;  /* 0x0100000010027b82 */ /* 0x0002a20000000a00 */
[----:B0-----:R-:W-:-:S09]  /*0300*/  ULEA UR4, UR5, UR4, 0x18 ;  /* 0x0000000405047291 */ /* 0x001fd2000f8ec0ff */
[----:B------:R-:W0:Y:S02]  /*0310*/  LDS R0, [UR4+0x4] ;  /* 0x00000404ff007984 */ /* 0x000e240008000800 */
[----:B------:R-:W3:Y:S02]  /*0320*/  LDCU.64 UR4, c[0x4][URZ] ;  /* 0x01000000ff0477ac */ /* 0x000ee40008000a00 */
[----:B---3--:R-:W-:Y:S02]  /*0330*/  IMAD.U32 R4, RZ, RZ, UR4 ;  /* 0x00000004ff047e24 */ /* 0x008fe4000f8e00ff */
[----:B------:R-:W-:Y:S01]  /*0340*/  IMAD.U32 R5, RZ, RZ, UR5 ;  /* 0x00000005ff057e24 */ /* 0x000fe2000f8e00ff */
[----:B0-2---:R1:W-:Y:S06]  /*0350*/  STL [R1], R0 ;  /* 0x0000000001007387 */ /* 0x0053ec0000100800 */
[----:B------:R-:W-:-:S07]  /*0360*/  LEPC R20, `(.L_x_7) ;  /* 0x000000001014794e */ /* 0x000fce0000000000 */
[----:B-1----:R-:W-:Y:S05]  /*0370*/  CALL.ABS.NOINC R2 ;  /* 0x0000000002007343 */ /* 0x002fea0003c00000 */
.L_x_7:
[----:B------:R-:W0:Y:S01]  /*0380*/  S2UR UR5, SR_CgaCtaId ;  /* 0x00000000000579c3 */ /* 0x000e220000008800 */
[----:B------:R-:W-:Y:S01]  /*0390*/  UMOV UR4, 0x400 ;  /* 0x0000040000047882 */ /* 0x000fe20000000000 */
[----:B------:R-:W-:Y:S01]  /*03a0*/  MOV R6, R18 ;  /* 0x0000001200067202 */ /* 0x000fe20000000f00 */
[----:B------:R-:W-:-:S05]  /*03b0*/  IMAD.MOV.U32 R7, RZ, RZ, R17 ;  /* 0x000000ffff077224 */ /* 0x000fca00078e0011 */
        /* <DEDUP_REMOVED lines=9> */
.L_x_8:
[----:B------:R-:W0:Y:S01]  /*0450*/  S2UR UR5, SR_CgaCtaId ;  /* 0x00000000000579c3 */ /* 0x000e220000008800 */
[----:B------:R-:W-:Y:S01]  /*0460*/  UMOV UR4, 0x400 ;  /* 0x0000040000047882 */ /* 0x000fe20000000000 */
[----:B------:R-:W-:Y:S02]  /*0470*/  IMAD.MOV.U32 R6, RZ, RZ, R18 ;  /* 0x000000ffff067224 */ /* 0x000fe400078e0012 */
[----:B------:R-:W-:-:S04]  /*0480*/  IMAD.MOV.U32 R7, RZ, RZ, R17 ;  /* 0x000000ffff077224 */ /* 0x000fc800078e0011 */
[----:B------:R1:W2:Y:S01]  /*0490*/  LDC.64 R2, c[0x4][R16] ;  /* 0x0100000010027b82 */ /* 0x0002a20000000a00 */
[----:B0-----:R-:W-:-:S09]  /*04a0*/  ULEA UR4, UR5, UR4, 0x18 ;  /* 0x0000000405047291 */ /* 0x001fd2000f8ec0ff */
[----:B------:R-:W0:Y:S02]  /*04b0*/  LDS R0, [UR4+0xc] ;  /* 0x00000c04ff007984 */ /* 0x000e240008000800 */
[----:B------:R-:W3:Y:S02]  /*04c0*/  LDCU.64 UR4, c[0x4][URZ] ;  /* 0x01000000ff0477ac */ /* 0x000ee40008000a00 */
[----:B---3--:R-:W-:Y:S01]  /*04d0*/  IMAD.U32 R4, RZ, RZ, UR4 ;  /* 0x00000004ff047e24 */ /* 0x008fe2000f8e00ff */
[----:B------:R-:W-:Y:S01]  /*04e0*/  MOV R5, UR5 ;  /* 0x0000000500057c02 */ /* 0x000fe20008000f00 */
[----:B0-2---:R1:W-:Y:S06]  /*04f0*/  STL [R1], R0 ;  /* 0x0000000001007387 */ /* 0x0053ec0000100800 */
[----:B------:R-:W-:-:S07]  /*0500*/  LEPC R20, `(.L_x_5) ;  /* 0x000000001014794e */ /* 0x000fce0000000000 */
[----:B-1----:R-:W-:Y:S05]  /*0510*/  CALL.ABS.NOINC R2 ;  /* 0x0000000002007343 */ /* 0x002fea0003c00000 */
.L_x_5:
[----:B------:R-:W-:Y:S05]  /*0520*/  BSYNC.RECONVERGENT B6 ;  /* 0x0000000000067941 */ /* 0x000fea0003800200 */
.L_x_4:
[----:B------:R-:W-:-:S13]  /*0530*/  ISETP.GE.U32.AND P0, PT, R19, 0x2, PT ;  /* 0x000000021300780c */ /* 0x000fda0003f06070 */
[----:B------:R-:W-:Y:S05]  /*0540*/  @!P0 BRA `(.L_x_9) ;  /* 0x00000000003c8947 */ /* 0x000fea0003800000 */
[----:B------:R-:W-:Y:S01]  /*0550*/  BSSY.RECONVERGENT B0, `(.L_x_9) ;  /* 0x000000e000007945 */ /* 0x000fe20003800200 */
.L_x_11:
[----:B0-----:R-:W-:Y:S02]  /*0560*/  SHF.R.U32.HI R3, RZ, 0x1, R19 ;  /* 0x00000001ff037819 */ /* 0x001fe40000011613 */
[----:B------:R-:W-:Y:S02]  /*0570*/  ISETP.GT.U32.AND P0, PT, R19, 0x3, PT ;  /* 0x000000031300780c */ /* 0x000fe40003f04070 */
[----:B------:R-:W-:-:S13]  /*0580*/  ISETP.GE.U32.AND P1, PT, R24, R3, PT ;  /* 0x000000031800720c */ /* 0x000fda0003f26070 */
[----:B------:R-:W-:Y:S05]  /*0590*/  @P1 BRA `(.L_x_10) ;  /* 0x00000000001c1947 */ /* 0x000fea0003800000 */
[----:B------:R-:W-:Y:S01]  /*05a0*/  LEA R0, R3, R22, 0x2 ;  /* 0x0000001603007211 */ /* 0x000fe200078e10ff */
[----:B------:R-:W-:Y:S01]  /*05b0*/  LDS R2, [R22] ;  /* 0x0000000016027984 */ /* 0x000fe20000000800 */
[----:B------:R-:W-:Y:S05]  /*05c0*/  WARPSYNC.ALL ;  /* 0x0000000000007948 */ /* 0x000fea0003800000 */
[----:B------:R-:W0:Y:S02]  /*05d0*/  LDS R5, [R0] ;  /* 0x0000000000057984 */ /* 0x000e240000000800 */
[----:B0-----:R-:W-:-:S13]  /*05e0*/  ISETP.GE.AND P1, PT, R5, R2, PT ;  /* 0x000000020500720c */ /* 0x001fda0003f26270 */
[----:B------:R0:W-:Y:S01]  /*05f0*/  @!P1 STS [R22], R5 ;  /* 0x0000000516009388 */ /* 0x0001e20000000800 */
[----:B------:R-:W-:Y:S06]  /*0600*/  BAR.SYNC.DEFER_BLOCKING 0x0 ;  /* 0x0000000000007b1d */ /* 0x000fec0000010000 */
.L_x_10:
[----:B------:R-:W-:Y:S01]  /*0610*/  IMAD.MOV.U32 R19, RZ, RZ, R3 ;  /* 0x000000ffff137224 */ /* 0x000fe200078e0003 */
[----:B------:R-:W-:Y:S06]  /*0620*/  @P0 BRA `(.L_x_11) ;  /* 0xfffffffc00cc0947 */ /* 0x000fec000383ffff */
[----:B------:R-:W-:Y:S05]  /*0630*/  BSYNC.RECONVERGENT B0 ;  /* 0x0000000000007941 */ /* 0x000fea0003800200 */
.L_x_9:
        /* <DEDUP_REMOVED lines=10> */
.L_x_12:
        /* <DEDUP_REMOVED lines=10> */
.L_x_14:


//--------------------- .nv.global.init           --------------------------
	.section	.nv.global.init,"aw",@progbits
.nv.global.init:
	.type		$str,@object
	.size		$str,(.L_0 - $str)
$str:
        /*0000*/ 	.byte	0x25, 0x64, 0x20, 0x00
.L_0:


//--------------------- .nv.shared._Z9redKernelPiS_ --------------------------
	.section	.nv.shared._Z9redKernelPiS_,"aw",@nobits
	.sectionflags	@""
	.align	4
.nv.shared._Z9redKernelPiS_:
	.zero		1032


//--------------------- .nv.shared.reserved.0     --------------------------
	.section	.nv.shared.reserved.0,"aw",@nobits
	.weak		__nv_reservedSMEM_offset_0_alias
	.size		__nv_reservedSMEM_offset_0_alias, 0, 64
	.other		__nv_reservedSMEM_offset_0_alias,@"STO_CUDA_RESERVED_SHARED STV_DEFAULT"
__nv_reservedSMEM_offset_0_alias:
	.zero		0
	.zero		64


//--------------------- .nv.shared._Z9kernelMinPiS_ --------------------------
	.section	.nv.shared._Z9kernelMinPiS_,"aw",@nobits
	.sectionflags	@""
	.align	4
.nv.shared._Z9kernelMinPiS_:
	.zero		1040


//--------------------- .nv.constant0._Z9redKernelPiS_ --------------------------
	.section	.nv.constant0._Z9redKernelPiS_,"a",@progbits
	.sectionflags	@""
	.align	4
.nv.constant0._Z9redKernelPiS_:
	.zero		912


//--------------------- .nv.constant0._Z9kernelMinPiS_ --------------------------
	.section	.nv.constant0._Z9kernelMinPiS_,"a",@progbits
	.sectionflags	@""
	.align	4
.nv.constant0._Z9kernelMinPiS_:
	.zero		912


//--------------------- SYMBOLS --------------------------

	.type		.nv.reservedSmem.offset0,@object
	.size		.nv.reservedSmem.offset0,0x4
	.type		.nv.reservedSmem.cap,@object
	.size		.nv.reservedSmem.cap,0x4
	.type		vprintf,@function
